	.headerflags	@"EF_CUDA_TEXMODE_UNIFIED EF_CUDA_64BIT_ADDRESS EF_CUDA_ACCELERATORS EF_CUDA_SM90 EF_CUDA_VIRTUAL_SM(EF_CUDA_SM90)"
	.elftype	@"ET_EXEC"


//--------------------- .nv.info                  --------------------------
	.section	.nv.info,"",@"SHT_CUDA_INFO"
	.align	4


	//----- nvinfo : EIATTR_REGCOUNT
	.align		4
        /*0000*/ 	.byte	0x04, 0x2f
        /*0002*/ 	.short	(.L_3 - .L_2)
	.align		4
.L_2:
        /*0004*/ 	.word	index@(triton_poi_fused__native_batch_norm_legit_no_training_13)
        /*0008*/ 	.word	0x00000010


	//----- nvinfo : EIATTR_MIN_STACK_SIZE
	.align		4
.L_3:
        /*000c*/ 	.byte	0x04, 0x12
        /*000e*/ 	.short	(.L_5 - .L_4)
	.align		4
.L_4:
        /*0010*/ 	.word	index@(triton_poi_fused__native_batch_norm_legit_no_training_13)
        /*0014*/ 	.word	0x00000000


	//----- nvinfo : EIATTR_FRAME_SIZE
	.align		4
.L_5:
        /*0018*/ 	.byte	0x04, 0x11
        /*001a*/ 	.short	(.L_7 - .L_6)
	.align		4
.L_6:
        /*001c*/ 	.word	index@(triton_poi_fused__native_batch_norm_legit_no_training_13)
        /*0020*/ 	.word	0x00000000


	//----- nvinfo : EIATTR_MIN_STACK_SIZE
	.align		4
.L_7:
        /*0024*/ 	.byte	0x04, 0x12
        /*0026*/ 	.short	(.L_9 - .L_8)
	.align		4
.L_8:
        /*0028*/ 	.word	index@(triton_poi_fused__native_batch_norm_legit_no_training_13)
        /*002c*/ 	.word	0x00000000
.L_9:


//--------------------- .nv.info.triton_poi_fused__native_batch_norm_legit_no_training_13 --------------------------
	.section	.nv.info.triton_poi_fused__native_batch_norm_legit_no_training_13,"",@"SHT_CUDA_INFO"
	.sectionflags	@""
	.align	4


	//----- nvinfo : EIATTR_CUDA_API_VERSION
	.align		4
        /*0000*/ 	.byte	0x04, 0x37
        /*0002*/ 	.short	(.L_11 - .L_10)
.L_10:
        /*0004*/ 	.word	0x0000007c


	//----- nvinfo : EIATTR_KPARAM_INFO
	.align		4
.L_11:
        /*0008*/ 	.byte	0x04, 0x17
        /*000a*/ 	.short	(.L_13 - .L_12)
.L_12:
        /*000c*/ 	.word	0x00000000
        /*0010*/ 	.short	0x0006
        /*0012*/ 	.short	0x0030
        /*0014*/ 	.byte	0x00, 0xf0, 0x11, 0x00


	//----- nvinfo : EIATTR_KPARAM_INFO
	.align		4
.L_13:
        /*0018*/ 	.byte	0x04, 0x17
        /*001a*/ 	.short	(.L_15 - .L_14)
.L_14:
        /*001c*/ 	.word	0x00000000
        /*0020*/ 	.short	0x0005
        /*0022*/ 	.short	0x0028
        /*0024*/ 	.byte	0x00, 0xf4, 0x21, 0x00


	//----- nvinfo : EIATTR_KPARAM_INFO
	.align		4
.L_15:
        /*0028*/ 	.byte	0x04, 0x17
        /*002a*/ 	.short	(.L_17 - .L_16)
.L_16:
        /*002c*/ 	.word	0x00000000
        /*0030*/ 	.short	0x0004
        /*0032*/ 	.short	0x0020
        /*0034*/ 	.byte	0x00, 0xf4, 0x21, 0x00


	//----- nvinfo : EIATTR_KPARAM_INFO
	.align		4
.L_17:
        /*0038*/ 	.byte	0x04, 0x17
        /*003a*/ 	.short	(.L_19 - .L_18)
.L_18:
        /*003c*/ 	.word	0x00000000
        /*0040*/ 	.short	0x0003
        /*0042*/ 	.short	0x0018
        /*0044*/ 	.byte	0x00, 0xf4, 0x21, 0x00


	//----- nvinfo : EIATTR_KPARAM_INFO
	.align		4
.L_19:
        /*0048*/ 	.byte	0x04, 0x17
        /*004a*/ 	.short	(.L_21 - .L_20)
.L_20:
        /*004c*/ 	.word	0x00000000
        /*0050*/ 	.short	0x0002
        /*0052*/ 	.short	0x0010
        /*0054*/ 	.byte	0x00, 0xf4, 0x21, 0x00


	//----- nvinfo : EIATTR_KPARAM_INFO
	.align		4
.L_21:
        /*0058*/ 	.byte	0x04, 0x17
        /*005a*/ 	.short	(.L_23 - .L_22)
.L_22:
        /*005c*/ 	.word	0x00000000
        /*0060*/ 	.short	0x0001
        /*0062*/ 	.short	0x0008
        /*0064*/ 	.byte	0x00, 0xf4, 0x21, 0x00


	//----- nvinfo : EIATTR_KPARAM_INFO
	.align		4
.L_23:
        /*0068*/ 	.byte	0x04, 0x17
        /*006a*/ 	.short	(.L_25 - .L_24)
.L_24:
        /*006c*/ 	.word	0x00000000
        /*0070*/ 	.short	0x0000
        /*0072*/ 	.short	0x0000
        /*0074*/ 	.byte	0x00, 0xf4, 0x21, 0x00


	//----- nvinfo : EIATTR_SPARSE_MMA_MASK
	.align		4
.L_25:
        /*0078*/ 	.byte	0x03, 0x50
        /*007a*/ 	.short	0x0000


	//----- nvinfo : EIATTR_MAXREG_COUNT
	.align		4
        /*007c*/ 	.byte	0x03, 0x1b
        /*007e*/ 	.short	0x00ff


	//----- nvinfo : EIATTR_EXIT_INSTR_OFFSETS
	.align		4
        /*0080*/ 	.byte	0x04, 0x1c
        /*0082*/ 	.short	(.L_27 - .L_26)


	//   ....[0]....
.L_26:
        /*0084*/ 	.word	0x000002a0


	//----- nvinfo : EIATTR_REQNTID
	.align		4
.L_27:
        /*0088*/ 	.byte	0x04, 0x10
        /*008a*/ 	.short	(.L_29 - .L_28)
.L_28:
        /*008c*/ 	.word	0x00000080
        /*0090*/ 	.word	0x00000001
        /*0094*/ 	.word	0x00000001


	//----- nvinfo : EIATTR_CBANK_PARAM_SIZE
	.align		4
.L_29:
        /*0098*/ 	.byte	0x03, 0x19
        /*009a*/ 	.short	0x0034


	//----- nvinfo : EIATTR_PARAM_CBANK
	.align		4
        /*009c*/ 	.byte	0x04, 0x0a
        /*009e*/ 	.short	(.L_31 - .L_30)
	.align		4
.L_30:
        /*00a0*/ 	.word	index@(.nv.constant0.triton_poi_fused__native_batch_norm_legit_no_training_13)
        /*00a4*/ 	.short	0x0210
        /*00a6*/ 	.short	0x0034


	//----- nvinfo : EIATTR_SW_WAR
	.align		4
.L_31:
        /*00a8*/ 	.byte	0x04, 0x36
        /*00aa*/ 	.short	(.L_33 - .L_32)
.L_32:
        /*00ac*/ 	.word	0x00000008
.L_33:


//--------------------- .nv.callgraph             --------------------------
	.section	.nv.callgraph,"",@"SHT_CUDA_CALLGRAPH"
	.align	4
	.sectionentsize	8
	.align		4
        /*0000*/ 	.word	0x00000000
	.align		4
        /*0004*/ 	.word	0xffffffff
	.align		4
        /*0008*/ 	.word	0x00000000
	.align		4
        /*000c*/ 	.word	0xfffffffe
	.align		4
        /*0010*/ 	.word	0x00000000
	.align		4
        /*0014*/ 	.word	0xfffffffd
	.align		4
        /*0018*/ 	.word	0x00000000
	.align		4
        /*001c*/ 	.word	0xfffffffc


//--------------------- .nv.constant4             --------------------------
	.section	.nv.constant4,"a",@progbits
	.align	8
	.align		8
.nv.constant4:
        /*0000*/ 	.dword	_$_str
	.align		8
        /*0008*/ 	.dword	_$_str_$_2


//--------------------- .text.triton_poi_fused__native_batch_norm_legit_no_training_13 --------------------------
	.section	.text.triton_poi_fused__native_batch_norm_legit_no_training_13,"ax",@progbits
	.align	128
        .global         triton_poi_fused__native_batch_norm_legit_no_training_13
        .type           triton_poi_fused__native_batch_norm_legit_no_training_13,@function
        .size           triton_poi_fused__native_batch_norm_legit_no_training_13,(.L_x_1 - triton_poi_fused__native_batch_norm_legit_no_training_13)
        .other          triton_poi_fused__native_batch_norm_legit_no_training_13,@"STO_CUDA_ENTRY STV_DEFAULT"
triton_poi_fused__native_batch_norm_legit_no_training_13:
.text.triton_poi_fused__native_batch_norm_legit_no_training_13:
[----:B------:R-:W-:Y:S01]  /*0000*/  LDC R1, c[0x0][0x28] ;  /* 0x00000a00ff017b82 */ /* 0x000fe20000000800 */
[----:B------:R-:W1:Y:S07]  /*0010*/  S2R R0, SR_TID.X ;  /* 0x0000000000007919 */ /* 0x000e6e0000002100 */
[----:B------:R-:W2:Y:S01]  /*0020*/  LDC.64 R6, c[0x0][0x220] ;  /* 0x00008800ff067b82 */ /* 0x000ea20000000a00 */
[----:B------:R-:W-:Y:S01]  /*0030*/  ULDC.64 UR4, c[0x0][0x208] ;  /* 0x0000820000047ab9 */ /* 0x000fe20000000a00 */
[----:B------:R-:W3:Y:S06]  /*0040*/  S2R R3, SR_CTAID.X ;  /* 0x0000000000037919 */ /* 0x000eec0000002500 */
[----:B------:R-:W4:Y:S08]  /*0050*/  LDC.64 R4, c[0x0][0x218] ;  /* 0x00008600ff047b82 */ /* 0x000f300000000a00 */
[----:B------:R-:W5:Y:S08]  /*0060*/  LDC.64 R8, c[0x0][0x228] ;  /* 0x00008a00ff087b82 */ /* 0x000f700000000a00 */
[----:B------:R-:W5:Y:S01]  /*0070*/  LDC.64 R10, c[0x0][0x230] ;  /* 0x00008c00ff0a7b82 */ /* 0x000f620000000a00 */
[----:B-1----:R-:W-:-:S04]  /*0080*/  LOP3.LUT R0, R0, 0x7f, RZ, 0xc0, !PT ;  /* 0x0000007f00007812 */ /* 0x002fc800078ec0ff */
[----:B---3--:R-:W-:-:S05]  /*0090*/  LEA R0, R3, R0, 0x7 ;  /* 0x0000000003007211 */ /* 0x008fca00078e38ff */
[----:B------:R-:W-:-:S05]  /*00a0*/  IMAD.HI R2, R0, 0x66666667, RZ ;  /* 0x6666666700027827 */ /* 0x000fca00078e02ff */
[----:B------:R-:W-:-:S04]  /*00b0*/  SHF.R.U32.HI R3, RZ, 0x1f, R2 ;  /* 0x0000001fff037819 */ /* 0x000fc80000011602 */
[----:B------:R-:W-:-:S05]  /*00c0*/  LEA.HI.SX32 R3, R2, R3, 0x1b ;  /* 0x0000000302037211 */ /* 0x000fca00078fdaff */
[----:B------:R-:W-:Y:S02]  /*00d0*/  IMAD R13, R3, -0x50, R0 ;  /* 0xffffffb0030d7824 */ /* 0x000fe400078e0200 */
[----:B------:R-:W1:Y:S02]  /*00e0*/  LDC.64 R2, c[0x0][0x210] ;  /* 0x00008400ff027b82 */ /* 0x000e640000000a00 */
[----:B--2---:R-:W-:-:S06]  /*00f0*/  IMAD.WIDE R6, R13, 0x4, R6 ;  /* 0x000000040d067825 */ /* 0x004fcc00078e0206 */
[----:B------:R-:W2:Y:S01]  /*0100*/  LDG.E.EL R6, desc[UR4][R6.64] ;  /* 0x0000000406067981 */ /* 0x000ea2000c2e1900 */
[----:B----4-:R-:W-:-:S04]  /*0110*/  IMAD.WIDE R4, R13, 0x4, R4 ;  /* 0x000000040d047825 */ /* 0x010fc800078e0204 */
[C---:B-----5:R-:W-:Y:S02]  /*0120*/  IMAD.WIDE R8, R13.reuse, 0x4, R8 ;  /* 0x000000040d087825 */ /* 0x060fe400078e0208 */
[----:B------:R3:W4:Y:S02]  /*0130*/  LDG.E.EL R5, desc[UR4][R4.64] ;  /* 0x0000000404057981 */ /* 0x000724000c2e1900 */
[----:B0-----:R-:W-:Y:S02]  /*0140*/  IMAD.WIDE R10, R13, 0x4, R10 ;  /* 0x000000040d0a7825 */ /* 0x001fe400078e020a */
[----:B------:R-:W5:Y:S04]  /*0150*/  LDG.E.EL R8, desc[UR4][R8.64] ;  /* 0x0000000408087981 */ /* 0x000f68000c2e1900 */
[----:B------:R-:W5:Y:S01]  /*0160*/  LDG.E.EL R11, desc[UR4][R10.64] ;  /* 0x000000040a0b7981 */ /* 0x000f62000c2e1900 */
[----:B-1----:R-:W-:-:S05]  /*0170*/  IMAD.WIDE R2, R0, 0x4, R2 ;  /* 0x0000000400027825 */ /* 0x002fca00078e0202 */
[----:B------:R0:W4:Y:S01]  /*0180*/  LDG.E R12, desc[UR4][R2.64] ;  /* 0x00000004020c7981 */ /* 0x000122000c1e1900 */
[----:B---3--:R-:W-:Y:S01]  /*0190*/  HFMA2.MMA R4, -RZ, RZ, 1.625, 0 ;  /* 0x3e800000ff047435 */ /* 0x008fe200000001ff */
[----:B0-----:R-:W0:Y:S02]  /*01a0*/  LDC.64 R2, c[0x0][0x238] ;  /* 0x00008e00ff027b82 */ /* 0x001e240000000a00 */
[----:B0-----:R-:W-:-:S04]  /*01b0*/  IMAD.WIDE R2, R0, 0x4, R2 ;  /* 0x0000000400027825 */ /* 0x001fc800078e0202 */
[----:B--2---:R-:W-:-:S04]  /*01c0*/  FADD R6, R6, 9.9999997473787516356e-06 ;  /* 0x3727c5ac06067421 */ /* 0x004fc80000000000 */
[----:B------:R-:W0:Y:S02]  /*01d0*/  MUFU.SQRT R7, R6 ;  /* 0x0000000600077308 */ /* 0x000e240000002000 */
[C---:B0-----:R-:W-:Y:S02]  /*01e0*/  FSETP.GT.AND P0, PT, R7.reuse, 8.50705917302346158658e+37, PT ;  /* 0x7e8000000700780b */ /* 0x041fe40003f04000 */
[----:B------:R-:W-:-:S11]  /*01f0*/  FSETP.GEU.AND P1, PT, R7, 1.175494350822287508e-38, PT ;  /* 0x008000000700780b */ /* 0x000fd60003f2e000 */
[----:B------:R-:W-:-:S04]  /*0200*/  @P0 FMUL R7, R7, 0.25 ;  /* 0x3e80000007070820 */ /* 0x000fc80000400000 */
[----:B------:R-:W-:-:S06]  /*0210*/  @!P1 FMUL R7, R7, 16777216 ;  /* 0x4b80000007079820 */ /* 0x000fcc0000400000 */
[----:B------:R-:W0:Y:S01]  /*0220*/  MUFU.RCP R7, R7 ;  /* 0x0000000700077308 */ /* 0x000e220000001000 */
[----:B------:R-:W-:Y:S01]  /*0230*/  FSEL R4, R4, 1, P0 ;  /* 0x3f80000004047808 */ /* 0x000fe20000000000 */
[----:B----4-:R-:W-:-:S04]  /*0240*/  FADD R5, R12, -R5 ;  /* 0x800000050c057221 */ /* 0x010fc80000000000 */
[----:B------:R-:W-:-:S04]  /*0250*/  @!P1 FMUL R4, R4, 16777216 ;  /* 0x4b80000004049820 */ /* 0x000fc80000400000 */
[----:B0-----:R-:W-:-:S04]  /*0260*/  FMUL R4, R7, R4 ;  /* 0x0000000407047220 */ /* 0x001fc80000400000 */
[----:B------:R-:W-:-:S04]  /*0270*/  FMUL R4, R5, R4 ;  /* 0x0000000405047220 */ /* 0x000fc80000400000 */
[----:B-----5:R-:W-:-:S05]  /*0280*/  FFMA R11, R8, R4, R11 ;  /* 0x00000004080b7223 */ /* 0x020fca000000000b */
[----:B------:R-:W-:Y:S01]  /*0290*/  STG.E desc[UR4][R2.64], R11 ;  /* 0x0000000b02007986 */ /* 0x000fe2000c101904 */
[----:B------:R-:W-:Y:S05]  /*02a0*/  EXIT ;  /* 0x000000000000794d */ /* 0x000fea0003800000 */
.L_x_0:
[----:B------:R-:W-:-:S00]  /*02b0*/  BRA `(.L_x_0) ;  /* 0xfffffffc00fc7947 */ /* 0x000fc0000383ffff */
[----:B------:R-:W-:-:S00]  /*02c0*/  NOP ;  /* 0x0000000000007918 */ /* 0x000fc00000000000 */
        /* <DEDUP_REMOVED lines=11> */
.L_x_1:


//--------------------- .nv.global.init           --------------------------
	.section	.nv.global.init,"aw",@progbits
.nv.global.init:
	.type		_$_str,@object
	.size		_$_str,(_$_str_$_2 - _$_str)
_$_str:
        /*0000*/ 	.byte	0x5f, 0x5f, 0x43, 0x55, 0x44, 0x41, 0x5f, 0x46, 0x54, 0x5a, 0x00
	.type		_$_str_$_2,@object
	.size		_$_str_$_2,(.L_1 - _$_str_$_2)
_$_str_$_2:
        /*000b*/ 	.byte	0x5f, 0x5f, 0x43, 0x55, 0x44, 0x41, 0x5f, 0x50, 0x52, 0x45, 0x43, 0x5f, 0x53, 0x51, 0x52, 0x54
        /*001b*/ 	.byte	0x00
.L_1:


//--------------------- .nv.constant0.triton_poi_fused__native_batch_norm_legit_no_training_13 --------------------------
	.section	.nv.constant0.triton_poi_fused__native_batch_norm_legit_no_training_13,"a",@progbits
	.sectionflags	@""
	.align	4
.nv.constant0.triton_poi_fused__native_batch_norm_legit_no_training_13:
	.zero		580
